//
// Generated by NVIDIA NVVM Compiler
//
// Compiler Build ID: CL-36424714
// Cuda compilation tools, release 13.0, V13.0.88
// Based on NVVM 20.0.0
//

.version 9.0
.target sm_100
.address_size 64

	// .globl	_Z11crop_kernelPhS_iiiiii

.visible .entry _Z11crop_kernelPhS_iiiiii(
	.param .u64 .ptr .align 1 _Z11crop_kernelPhS_iiiiii_param_0,
	.param .u64 .ptr .align 1 _Z11crop_kernelPhS_iiiiii_param_1,
	.param .u32 _Z11crop_kernelPhS_iiiiii_param_2,
	.param .u32 _Z11crop_kernelPhS_iiiiii_param_3,
	.param .u32 _Z11crop_kernelPhS_iiiiii_param_4,
	.param .u32 _Z11crop_kernelPhS_iiiiii_param_5,
	.param .u32 _Z11crop_kernelPhS_iiiiii_param_6,
	.param .u32 _Z11crop_kernelPhS_iiiiii_param_7
)
{
	.reg .pred 	%p<4>;
	.reg .b16 	%rs<2>;
	.reg .b32 	%r<18>;
	.reg .b64 	%rd<9>;

	ld.param.u64 	%rd1, [_Z11crop_kernelPhS_iiiiii_param_0];
	ld.param.u64 	%rd2, [_Z11crop_kernelPhS_iiiiii_param_1];
	ld.param.u32 	%r3, [_Z11crop_kernelPhS_iiiiii_param_3];
	ld.param.u32 	%r7, [_Z11crop_kernelPhS_iiiiii_param_4];
	ld.param.u32 	%r4, [_Z11crop_kernelPhS_iiiiii_param_5];
	ld.param.u32 	%r5, [_Z11crop_kernelPhS_iiiiii_param_6];
	ld.param.u32 	%r6, [_Z11crop_kernelPhS_iiiiii_param_7];
	mov.u32 	%r8, %ctaid.y;
	mov.u32 	%r9, %ntid.y;
	mov.u32 	%r10, %tid.y;
	mad.lo.s32 	%r1, %r8, %r9, %r10;
	mov.u32 	%r11, %ctaid.x;
	mov.u32 	%r12, %ntid.x;
	mov.u32 	%r13, %tid.x;
	mad.lo.s32 	%r2, %r11, %r12, %r13;
	setp.ge.s32 	%p1, %r1, %r7;
	setp.ge.s32 	%p2, %r2, %r4;
	or.pred  	%p3, %p1, %p2;
	@%p3 bra 	$L__BB0_2;
	cvta.to.global.u64 	%rd3, %rd1;
	cvta.to.global.u64 	%rd4, %rd2;
	add.s32 	%r14, %r5, %r1;
	add.s32 	%r15, %r6, %r2;
	mad.lo.s32 	%r16, %r14, %r3, %r15;
	cvt.s64.s32 	%rd5, %r16;
	add.s64 	%rd6, %rd3, %rd5;
	ld.global.u8 	%rs1, [%rd6];
	mad.lo.s32 	%r17, %r4, %r1, %r2;
	cvt.s64.s32 	%rd7, %r17;
	add.s64 	%rd8, %rd4, %rd7;
	st.global.u8 	[%rd8], %rs1;
$L__BB0_2:
	ret;

}


// ===== COMPILED SASS (sm_100) =====

	.target	sm_100

	.elftype	@"ET_EXEC"


//--------------------- .note.nv.tkinfo           --------------------------
	.section	.note.nv.tkinfo,"",@"SHT_NOTE"
	.sectionflags	@"SHF_NOTE_NV_TKINFO"
	.tkinfo
        /*0018*/ 	.word	0x00000002
        /*0030*/ 	.string	""
        /*0030*/ 	.string	"ptxas"
        /*0030*/ 	.string	"Cuda compilation tools, release 13.0, V13.0.88"
        /*0030*/ 	.string	"Build cuda_13.0.r13.0/compiler.36424714_0"
        /*0030*/ 	.string	"-arch sm_100 -m 64 "



//--------------------- .note.nv.cuinfo           --------------------------
	.section	.note.nv.cuinfo,"",@"SHT_NOTE"
	.sectionflags	@"SHF_NOTE_NV_CUINFO"
        /*0018*/ 	.short	0x0002
        /*001a*/ 	.short	0x0064
        /*001c*/ 	.short	0x0082
	.zero		2


//--------------------- .nv.info                  --------------------------
	.section	.nv.info,"",@"SHT_CUDA_INFO"
	.align	4


	//----- nvinfo : EIATTR_REGCOUNT
	.align		4
        /*0000*/ 	.byte	0x04, 0x2f
        /*0002*/ 	.short	(.L_1 - .L_0)
	.align		4
.L_0:
        /*0004*/ 	.word	index@(_Z11crop_kernelPhS_iiiiii)
        /*0008*/ 	.word	0x00000008


	//----- nvinfo : EIATTR_FRAME_SIZE
	.align		4
.L_1:
        /*000c*/ 	.byte	0x04, 0x11
        /*000e*/ 	.short	(.L_3 - .L_2)
	.align		4
.L_2:
        /*0010*/ 	.word	index@(_Z11crop_kernelPhS_iiiiii)
        /*0014*/ 	.word	0x00000000


	//----- nvinfo : EIATTR_MIN_STACK_SIZE
	.align		4
.L_3:
        /*0018*/ 	.byte	0x04, 0x12
        /*001a*/ 	.short	(.L_5 - .L_4)
	.align		4
.L_4:
        /*001c*/ 	.word	index@(_Z11crop_kernelPhS_iiiiii)
        /*0020*/ 	.word	0x00000000
.L_5:


//--------------------- .nv.compat                --------------------------
	.section	.nv.compat,"",@"SHT_CUDA_COMPAT_INFO"
	.align	4
        /*0000*/ 	.byte	0x02, 0x09, 0x00, 0x00, 0x02, 0x02, 0x01, 0x00, 0x02, 0x05, 0x05, 0x00, 0x03, 0x07, 0x01, 0x01
        /*0010*/ 	.byte	0x02, 0x03, 0x00, 0x00, 0x02, 0x06, 0x01, 0x00, 0x04, 0x0b, 0x08, 0x00, 0x09, 0x00, 0x00, 0x00
        /*0020*/ 	.byte	0x00, 0x00, 0x00, 0x00


//--------------------- .nv.info._Z11crop_kernelPhS_iiiiii --------------------------
	.section	.nv.info._Z11crop_kernelPhS_iiiiii,"",@"SHT_CUDA_INFO"
	.sectionflags	@""
	.align	4


	//----- nvinfo : EIATTR_CUDA_API_VERSION
	.align		4
        /*0000*/ 	.byte	0x04, 0x37
        /*0002*/ 	.short	(.L_7 - .L_6)
.L_6:
        /*0004*/ 	.word	0x00000082


	//----- nvinfo : EIATTR_KPARAM_INFO
	.align		4
.L_7:
        /*0008*/ 	.byte	0x04, 0x17
        /*000a*/ 	.short	(.L_9 - .L_8)
.L_8:
        /*000c*/ 	.word	0x00000000
        /*0010*/ 	.short	0x0007
        /*0012*/ 	.short	0x0024
        /*0014*/ 	.byte	0x00, 0xf0, 0x11, 0x00


	//----- nvinfo : EIATTR_KPARAM_INFO
	.align		4
.L_9:
        /*0018*/ 	.byte	0x04, 0x17
        /*001a*/ 	.short	(.L_11 - .L_10)
.L_10:
        /*001c*/ 	.word	0x00000000
        /*0020*/ 	.short	0x0006
        /*0022*/ 	.short	0x0020
        /*0024*/ 	.byte	0x00, 0xf0, 0x11, 0x00


	//----- nvinfo : EIATTR_KPARAM_INFO
	.align		4
.L_11:
        /*0028*/ 	.byte	0x04, 0x17
        /*002a*/ 	.short	(.L_13 - .L_12)
.L_12:
        /*002c*/ 	.word	0x00000000
        /*0030*/ 	.short	0x0005
        /*0032*/ 	.short	0x001c
        /*0034*/ 	.byte	0x00, 0xf0, 0x11, 0x00


	//----- nvinfo : EIATTR_KPARAM_INFO
	.align		4
.L_13:
        /*0038*/ 	.byte	0x04, 0x17
        /*003a*/ 	.short	(.L_15 - .L_14)
.L_14:
        /*003c*/ 	.word	0x00000000
        /*0040*/ 	.short	0x0004
        /*0042*/ 	.short	0x0018
        /*0044*/ 	.byte	0x00, 0xf0, 0x11, 0x00


	//----- nvinfo : EIATTR_KPARAM_INFO
	.align		4
.L_15:
        /*0048*/ 	.byte	0x04, 0x17
        /*004a*/ 	.short	(.L_17 - .L_16)
.L_16:
        /*004c*/ 	.word	0x00000000
        /*0050*/ 	.short	0x0003
        /*0052*/ 	.short	0x0014
        /*0054*/ 	.byte	0x00, 0xf0, 0x11, 0x00


	//----- nvinfo : EIATTR_KPARAM_INFO
	.align		4
.L_17:
        /*0058*/ 	.byte	0x04, 0x17
        /*005a*/ 	.short	(.L_19 - .L_18)
.L_18:
        /*005c*/ 	.word	0x00000000
        /*0060*/ 	.short	0x0002
        /*0062*/ 	.short	0x0010
        /*0064*/ 	.byte	0x00, 0xf0, 0x11, 0x00


	//----- nvinfo : EIATTR_KPARAM_INFO
	.align		4
.L_19:
        /*0068*/ 	.byte	0x04, 0x17
        /*006a*/ 	.short	(.L_21 - .L_20)
.L_20:
        /*006c*/ 	.word	0x00000000
        /*0070*/ 	.short	0x0001
        /*0072*/ 	.short	0x0008
        /*0074*/ 	.byte	0x00, 0xf5, 0x21, 0x00


	//----- nvinfo : EIATTR_KPARAM_INFO
	.align		4
.L_21:
        /*0078*/ 	.byte	0x04, 0x17
        /*007a*/ 	.short	(.L_23 - .L_22)
.L_22:
        /*007c*/ 	.word	0x00000000
        /*0080*/ 	.short	0x0000
        /*0082*/ 	.short	0x0000
        /*0084*/ 	.byte	0x00, 0xf5, 0x21, 0x00


	//----- nvinfo : EIATTR_SPARSE_MMA_MASK
	.align		4
.L_23:
        /*0088*/ 	.byte	0x03, 0x50
        /*008a*/ 	.short	0x0000


	//----- nvinfo : EIATTR_MAXREG_COUNT
	.align		4
        /*008c*/ 	.byte	0x03, 0x1b
        /*008e*/ 	.short	0x00ff


	//----- nvinfo : EIATTR_MERCURY_ISA_VERSION
	.align		4
        /*0090*/ 	.byte	0x03, 0x5f
        /*0092*/ 	.short	0x0101


	//----- nvinfo : EIATTR_VRC_CTA_INIT_COUNT
	.align		4
        /*0094*/ 	.byte	0x02, 0x4a
	.zero		1
	.zero		1


	//----- nvinfo : EIATTR_EXIT_INSTR_OFFSETS
	.align		4
        /*0098*/ 	.byte	0x04, 0x1c
        /*009a*/ 	.short	(.L_25 - .L_24)


	//   ....[0]....
.L_24:
        /*009c*/ 	.word	0x000000c0


	//   ....[1]....
        /*00a0*/ 	.word	0x000001b0


	//----- nvinfo : EIATTR_CBANK_PARAM_SIZE
	.align		4
.L_25:
        /*00a4*/ 	.byte	0x03, 0x19
        /*00a6*/ 	.short	0x0028


	//----- nvinfo : EIATTR_PARAM_CBANK
	.align		4
        /*00a8*/ 	.byte	0x04, 0x0a
        /*00aa*/ 	.short	(.L_27 - .L_26)
	.align		4
.L_26:
        /*00ac*/ 	.word	index@(.nv.constant0._Z11crop_kernelPhS_iiiiii)
        /*00b0*/ 	.short	0x0380
        /*00b2*/ 	.short	0x0028


	//----- nvinfo : EIATTR_SW_WAR
	.align		4
.L_27:
        /*00b4*/ 	.byte	0x04, 0x36
        /*00b6*/ 	.short	(.L_29 - .L_28)
.L_28:
        /*00b8*/ 	.word	0x00000008
.L_29:


//--------------------- .nv.callgraph             --------------------------
	.section	.nv.callgraph,"",@"SHT_CUDA_CALLGRAPH"
	.align	4
	.sectionentsize	8
	.align		4
        /*0000*/ 	.word	0x00000000
	.align		4
        /*0004*/ 	.word	0xffffffff
	.align		4
        /*0008*/ 	.word	0x00000000
	.align		4
        /*000c*/ 	.word	0xfffffffe
	.align		4
        /*0010*/ 	.word	0x00000000
	.align		4
        /*0014*/ 	.word	0xfffffffd
	.align		4
        /*0018*/ 	.word	0x00000000
	.align		4
        /*001c*/ 	.word	0xfffffffc


//--------------------- .text._Z11crop_kernelPhS_iiiiii --------------------------
	.section	.text._Z11crop_kernelPhS_iiiiii,"ax",@progbits
	.align	128
        .global         _Z11crop_kernelPhS_iiiiii
        .type           _Z11crop_kernelPhS_iiiiii,@function
        .size           _Z11crop_kernelPhS_iiiiii,(.L_x_1 - _Z11crop_kernelPhS_iiiiii)
        .other          _Z11crop_kernelPhS_iiiiii,@"STO_CUDA_ENTRY STV_DEFAULT"
_Z11crop_kernelPhS_iiiiii:
.text._Z11crop_kernelPhS_iiiiii:
[----:B------:R-:W-:Y:S01]  /*0000*/  LDC R1, c[0x0][0x37c] ;  /* 0x0000df00ff017b82 */ /* 0x000fe20000000800 */
[----:B------:R-:W0:Y:S07]  /*0010*/  S2R R2, SR_TID.X ;  /* 0x0000000000027919 */ /* 0x000e2e0000002100 */
[----:B------:R-:W1:Y:S01]  /*0020*/  LDC R0, c[0x0][0x364] ;  /* 0x0000d900ff007b82 */ /* 0x000e620000000800 */
[----:B------:R-:W2:Y:S01]  /*0030*/  LDCU.64 UR6, c[0x0][0x398] ;  /* 0x00007300ff0677ac */ /* 0x000ea20008000a00 */
[----:B------:R-:W1:Y:S06]  /*0040*/  S2R R3, SR_TID.Y ;  /* 0x0000000000037919 */ /* 0x000e6c0000002200 */
[----:B------:R-:W0:Y:S08]  /*0050*/  S2UR UR5, SR_CTAID.X ;  /* 0x00000000000579c3 */ /* 0x000e300000002500 */
[----:B------:R-:W0:Y:S08]  /*0060*/  LDC R5, c[0x0][0x360] ;  /* 0x0000d800ff057b82 */ /* 0x000e300000000800 */
[----:B------:R-:W1:Y:S01]  /*0070*/  S2UR UR4, SR_CTAID.Y ;  /* 0x00000000000479c3 */ /* 0x000e620000002600 */
[----:B0-----:R-:W-:-:S05]  /*0080*/  IMAD R5, R5, UR5, R2 ;  /* 0x0000000505057c24 */ /* 0x001fca000f8e0202 */
[----:B--2---:R-:W-:Y:S01]  /*0090*/  ISETP.GE.AND P0, PT, R5, UR7, PT ;  /* 0x0000000705007c0c */ /* 0x004fe2000bf06270 */
[----:B-1----:R-:W-:-:S05]  /*00a0*/  IMAD R0, R0, UR4, R3 ;  /* 0x0000000400007c24 */ /* 0x002fca000f8e0203 */
[----:B------:R-:W-:-:S13]  /*00b0*/  ISETP.GE.OR P0, PT, R0, UR6, P0 ;  /* 0x0000000600007c0c */ /* 0x000fda0008706670 */
[----:B------:R-:W-:Y:S05]  /*00c0*/  @P0 EXIT ;  /* 0x000000000000094d */ /* 0x000fea0003800000 */
[----:B------:R-:W0:Y:S01]  /*00d0*/  LDCU.64 UR4, c[0x0][0x3a0] ;  /* 0x00007400ff0477ac */ /* 0x000e220008000a00 */
[----:B------:R-:W1:Y:S01]  /*00e0*/  LDCU UR6, c[0x0][0x394] ;  /* 0x00007280ff0677ac */ /* 0x000e620008000800 */
[----:B------:R-:W2:Y:S01]  /*00f0*/  LDCU.128 UR8, c[0x0][0x380] ;  /* 0x00007000ff0877ac */ /* 0x000ea20008000c00 */
[----:B0-----:R-:W-:Y:S02]  /*0100*/  VIADD R2, R0, UR4 ;  /* 0x0000000400027c36 */ /* 0x001fe40008000000 */
[----:B------:R-:W-:Y:S01]  /*0110*/  VIADD R3, R5, UR5 ;  /* 0x0000000505037c36 */ /* 0x000fe20008000000 */
[----:B------:R-:W0:Y:S03]  /*0120*/  LDCU.64 UR4, c[0x0][0x358] ;  /* 0x00006b00ff0477ac */ /* 0x000e260008000a00 */
[----:B-1----:R-:W-:-:S05]  /*0130*/  IMAD R3, R2, UR6, R3 ;  /* 0x0000000602037c24 */ /* 0x002fca000f8e0203 */
[----:B--2---:R-:W-:-:S04]  /*0140*/  IADD3 R2, P0, PT, R3, UR8, RZ ;  /* 0x0000000803027c10 */ /* 0x004fc8000ff1e0ff */
[----:B------:R-:W-:-:S06]  /*0150*/  LEA.HI.X.SX32 R3, R3, UR9, 0x1, P0 ;  /* 0x0000000903037c11 */ /* 0x000fcc00080f0eff */
[----:B0-----:R-:W2:Y:S01]  /*0160*/  LDG.E.U8 R3, desc[UR4][R2.64] ;  /* 0x0000000402037981 */ /* 0x001ea2000c1e1100 */
[----:B------:R-:W-:-:S05]  /*0170*/  IMAD R0, R0, UR7, R5 ;  /* 0x0000000700007c24 */ /* 0x000fca000f8e0205 */
[----:B------:R-:W-:-:S04]  /*0180*/  IADD3 R4, P0, PT, R0, UR10, RZ ;  /* 0x0000000a00047c10 */ /* 0x000fc8000ff1e0ff */
[----:B------:R-:W-:-:S05]  /*0190*/  LEA.HI.X.SX32 R5, R0, UR11, 0x1, P0 ;  /* 0x0000000b00057c11 */ /* 0x000fca00080f0eff */
[----:B--2---:R-:W-:Y:S01]  /*01a0*/  STG.E.U8 desc[UR4][R4.64], R3 ;  /* 0x0000000304007986 */ /* 0x004fe2000c101104 */
[----:B------:R-:W-:Y:S05]  /*01b0*/  EXIT ;  /* 0x000000000000794d */ /* 0x000fea0003800000 */
.L_x_0:
[----:B------:R-:W-:-:S00]  /*01c0*/  BRA `(.L_x_0) ;  /* 0xfffffffc00fc7947 */ /* 0x000fc0000383ffff */
[----:B------:R-:W-:-:S00]  /*01d0*/  NOP ;  /* 0x0000000000007918 */ /* 0x000fc00000000000 */
        /* <DEDUP_REMOVED lines=10> */
.L_x_1:


//--------------------- .nv.shared.reserved.0     --------------------------
	.section	.nv.shared.reserved.0,"aw",@nobits
	.weak		__nv_reservedSMEM_offset_0_alias
	.size		__nv_reservedSMEM_offset_0_alias, 0, 64
	.other		__nv_reservedSMEM_offset_0_alias,@"STO_CUDA_RESERVED_SHARED STV_DEFAULT"
__nv_reservedSMEM_offset_0_alias:
	.zero		0
	.zero		64


//--------------------- .nv.constant0._Z11crop_kernelPhS_iiiiii --------------------------
	.section	.nv.constant0._Z11crop_kernelPhS_iiiiii,"a",@progbits
	.sectionflags	@""
	.align	4
.nv.constant0._Z11crop_kernelPhS_iiiiii:
	.zero		936


//--------------------- SYMBOLS --------------------------

	.type		.nv.reservedSmem.offset0,@object
	.size		.nv.reservedSmem.offset0,0x4
